//
// Generated by NVIDIA NVVM Compiler
//
// Compiler Build ID: CL-36424714
// Cuda compilation tools, release 13.0, V13.0.88
// Based on NVVM 20.0.0
//

.version 9.0
.target sm_100
.address_size 64

	// .globl	_Z12bitonic_sortPiii

.visible .entry _Z12bitonic_sortPiii(
	.param .u64 .ptr .align 1 _Z12bitonic_sortPiii_param_0,
	.param .u32 _Z12bitonic_sortPiii_param_1,
	.param .u32 _Z12bitonic_sortPiii_param_2
)
{
	.reg .pred 	%p<5>;
	.reg .b32 	%r<17>;
	.reg .b64 	%rd<7>;

	ld.param.u64 	%rd3, [_Z12bitonic_sortPiii_param_0];
	ld.param.u32 	%r10, [_Z12bitonic_sortPiii_param_1];
	ld.param.u32 	%r9, [_Z12bitonic_sortPiii_param_2];
	mov.u32 	%r11, %tid.x;
	mov.u32 	%r12, %ctaid.x;
	mov.u32 	%r13, %ntid.x;
	mad.lo.s32 	%r1, %r12, %r13, %r11;
	xor.b32  	%r2, %r10, %r1;
	setp.le.s32 	%p1, %r2, %r1;
	@%p1 bra 	$L__BB0_5;
	cvta.to.global.u64 	%rd4, %rd3;
	and.b32  	%r14, %r9, %r1;
	setp.ne.s32 	%p2, %r14, 0;
	mul.wide.s32 	%rd5, %r1, 4;
	add.s64 	%rd1, %rd4, %rd5;
	mul.wide.s32 	%rd6, %r2, 4;
	add.s64 	%rd2, %rd4, %rd6;
	@%p2 bra 	$L__BB0_3;
	ld.global.u32 	%r16, [%rd1];
	ld.global.u32 	%r15, [%rd2];
	setp.gt.s32 	%p4, %r16, %r15;
	@%p4 bra 	$L__BB0_4;
	bra.uni 	$L__BB0_5;
$L__BB0_3:
	ld.global.u32 	%r16, [%rd1];
	ld.global.u32 	%r15, [%rd2];
	setp.ge.s32 	%p3, %r16, %r15;
	@%p3 bra 	$L__BB0_5;
$L__BB0_4:
	st.global.u32 	[%rd1], %r15;
	st.global.u32 	[%rd2], %r16;
$L__BB0_5:
	ret;

}


// ===== COMPILED SASS (sm_100) =====

	.target	sm_100

	.elftype	@"ET_EXEC"


//--------------------- .note.nv.tkinfo           --------------------------
	.section	.note.nv.tkinfo,"",@"SHT_NOTE"
	.sectionflags	@"SHF_NOTE_NV_TKINFO"
	.tkinfo
        /*0018*/ 	.word	0x00000002
        /*0030*/ 	.string	""
        /*0030*/ 	.string	"ptxas"
        /*0030*/ 	.string	"Cuda compilation tools, release 13.0, V13.0.88"
        /*0030*/ 	.string	"Build cuda_13.0.r13.0/compiler.36424714_0"
        /*0030*/ 	.string	"-arch sm_100 -m 64 "



//--------------------- .note.nv.cuinfo           --------------------------
	.section	.note.nv.cuinfo,"",@"SHT_NOTE"
	.sectionflags	@"SHF_NOTE_NV_CUINFO"
        /*0018*/ 	.short	0x0002
        /*001a*/ 	.short	0x0064
        /*001c*/ 	.short	0x0082
	.zero		2


//--------------------- .nv.info                  --------------------------
	.section	.nv.info,"",@"SHT_CUDA_INFO"
	.align	4


	//----- nvinfo : EIATTR_REGCOUNT
	.align		4
        /*0000*/ 	.byte	0x04, 0x2f
        /*0002*/ 	.short	(.L_1 - .L_0)
	.align		4
.L_0:
        /*0004*/ 	.word	index@(_Z12bitonic_sortPiii)
        /*0008*/ 	.word	0x0000000a


	//----- nvinfo : EIATTR_FRAME_SIZE
	.align		4
.L_1:
        /*000c*/ 	.byte	0x04, 0x11
        /*000e*/ 	.short	(.L_3 - .L_2)
	.align		4
.L_2:
        /*0010*/ 	.word	index@(_Z12bitonic_sortPiii)
        /*0014*/ 	.word	0x00000000


	//----- nvinfo : EIATTR_MIN_STACK_SIZE
	.align		4
.L_3:
        /*0018*/ 	.byte	0x04, 0x12
        /*001a*/ 	.short	(.L_5 - .L_4)
	.align		4
.L_4:
        /*001c*/ 	.word	index@(_Z12bitonic_sortPiii)
        /*0020*/ 	.word	0x00000000
.L_5:


//--------------------- .nv.compat                --------------------------
	.section	.nv.compat,"",@"SHT_CUDA_COMPAT_INFO"
	.align	4
        /*0000*/ 	.byte	0x02, 0x09, 0x00, 0x00, 0x02, 0x02, 0x01, 0x00, 0x02, 0x05, 0x05, 0x00, 0x03, 0x07, 0x01, 0x01
        /*0010*/ 	.byte	0x02, 0x03, 0x00, 0x00, 0x02, 0x06, 0x01, 0x00, 0x04, 0x0b, 0x08, 0x00, 0x09, 0x00, 0x00, 0x00
        /*0020*/ 	.byte	0x00, 0x00, 0x00, 0x00


//--------------------- .nv.info._Z12bitonic_sortPiii --------------------------
	.section	.nv.info._Z12bitonic_sortPiii,"",@"SHT_CUDA_INFO"
	.sectionflags	@""
	.align	4


	//----- nvinfo : EIATTR_CUDA_API_VERSION
	.align		4
        /*0000*/ 	.byte	0x04, 0x37
        /*0002*/ 	.short	(.L_7 - .L_6)
.L_6:
        /*0004*/ 	.word	0x00000082


	//----- nvinfo : EIATTR_KPARAM_INFO
	.align		4
.L_7:
        /*0008*/ 	.byte	0x04, 0x17
        /*000a*/ 	.short	(.L_9 - .L_8)
.L_8:
        /*000c*/ 	.word	0x00000000
        /*0010*/ 	.short	0x0002
        /*0012*/ 	.short	0x000c
        /*0014*/ 	.byte	0x00, 0xf0, 0x11, 0x00


	//----- nvinfo : EIATTR_KPARAM_INFO
	.align		4
.L_9:
        /*0018*/ 	.byte	0x04, 0x17
        /*001a*/ 	.short	(.L_11 - .L_10)
.L_10:
        /*001c*/ 	.word	0x00000000
        /*0020*/ 	.short	0x0001
        /*0022*/ 	.short	0x0008
        /*0024*/ 	.byte	0x00, 0xf0, 0x11, 0x00


	//----- nvinfo : EIATTR_KPARAM_INFO
	.align		4
.L_11:
        /*0028*/ 	.byte	0x04, 0x17
        /*002a*/ 	.short	(.L_13 - .L_12)
.L_12:
        /*002c*/ 	.word	0x00000000
        /*0030*/ 	.short	0x0000
        /*0032*/ 	.short	0x0000
        /*0034*/ 	.byte	0x00, 0xf5, 0x21, 0x00


	//----- nvinfo : EIATTR_SPARSE_MMA_MASK
	.align		4
.L_13:
        /*0038*/ 	.byte	0x03, 0x50
        /*003a*/ 	.short	0x0000


	//----- nvinfo : EIATTR_MAXREG_COUNT
	.align		4
        /*003c*/ 	.byte	0x03, 0x1b
        /*003e*/ 	.short	0x00ff


	//----- nvinfo : EIATTR_MERCURY_ISA_VERSION
	.align		4
        /*0040*/ 	.byte	0x03, 0x5f
        /*0042*/ 	.short	0x0101


	//----- nvinfo : EIATTR_VRC_CTA_INIT_COUNT
	.align		4
        /*0044*/ 	.byte	0x02, 0x4a
	.zero		1
	.zero		1


	//----- nvinfo : EIATTR_EXIT_INSTR_OFFSETS
	.align		4
        /*0048*/ 	.byte	0x04, 0x1c
        /*004a*/ 	.short	(.L_15 - .L_14)


	//   ....[0]....
.L_14:
        /*004c*/ 	.word	0x00000080


	//   ....[1]....
        /*0050*/ 	.word	0x00000150


	//   ....[2]....
        /*0054*/ 	.word	0x00000190


	//   ....[3]....
        /*0058*/ 	.word	0x000001d0


	//----- nvinfo : EIATTR_CRS_STACK_SIZE
	.align		4
.L_15:
        /*005c*/ 	.byte	0x04, 0x1e
        /*005e*/ 	.short	(.L_17 - .L_16)
.L_16:
        /*0060*/ 	.word	0x00000000


	//----- nvinfo : EIATTR_CBANK_PARAM_SIZE
	.align		4
.L_17:
        /*0064*/ 	.byte	0x03, 0x19
        /*0066*/ 	.short	0x0010


	//----- nvinfo : EIATTR_PARAM_CBANK
	.align		4
        /*0068*/ 	.byte	0x04, 0x0a
        /*006a*/ 	.short	(.L_19 - .L_18)
	.align		4
.L_18:
        /*006c*/ 	.word	index@(.nv.constant0._Z12bitonic_sortPiii)
        /*0070*/ 	.short	0x0380
        /*0072*/ 	.short	0x0010


	//----- nvinfo : EIATTR_SW_WAR
	.align		4
.L_19:
        /*0074*/ 	.byte	0x04, 0x36
        /*0076*/ 	.short	(.L_21 - .L_20)
.L_20:
        /*0078*/ 	.word	0x00000008
.L_21:


//--------------------- .nv.callgraph             --------------------------
	.section	.nv.callgraph,"",@"SHT_CUDA_CALLGRAPH"
	.align	4
	.sectionentsize	8
	.align		4
        /*0000*/ 	.word	0x00000000
	.align		4
        /*0004*/ 	.word	0xffffffff
	.align		4
        /*0008*/ 	.word	0x00000000
	.align		4
        /*000c*/ 	.word	0xfffffffe
	.align		4
        /*0010*/ 	.word	0x00000000
	.align		4
        /*0014*/ 	.word	0xfffffffd
	.align		4
        /*0018*/ 	.word	0x00000000
	.align		4
        /*001c*/ 	.word	0xfffffffc


//--------------------- .text._Z12bitonic_sortPiii --------------------------
	.section	.text._Z12bitonic_sortPiii,"ax",@progbits
	.align	128
        .global         _Z12bitonic_sortPiii
        .type           _Z12bitonic_sortPiii,@function
        .size           _Z12bitonic_sortPiii,(.L_x_4 - _Z12bitonic_sortPiii)
        .other          _Z12bitonic_sortPiii,@"STO_CUDA_ENTRY STV_DEFAULT"
_Z12bitonic_sortPiii:
.text._Z12bitonic_sortPiii:
[----:B------:R-:W-:Y:S01]  /*0000*/  LDC R1, c[0x0][0x37c] ;  /* 0x0000df00ff017b82 */ /* 0x000fe20000000800 */
[----:B------:R-:W0:Y:S07]  /*0010*/  S2R R3, SR_TID.X ;  /* 0x0000000000037919 */ /* 0x000e2e0000002100 */
[----:B------:R-:W0:Y:S01]  /*0020*/  S2UR UR4, SR_CTAID.X ;  /* 0x00000000000479c3 */ /* 0x000e220000002500 */
[----:B------:R-:W1:Y:S07]  /*0030*/  LDCU UR5, c[0x0][0x388] ;  /* 0x00007100ff0577ac */ /* 0x000e6e0008000800 */
[----:B------:R-:W0:Y:S02]  /*0040*/  LDC R0, c[0x0][0x360] ;  /* 0x0000d800ff007b82 */ /* 0x000e240000000800 */
[----:B0-----:R-:W-:-:S05]  /*0050*/  IMAD R3, R0, UR4, R3 ;  /* 0x0000000400037c24 */ /* 0x001fca000f8e0203 */
[----:B-1----:R-:W-:-:S04]  /*0060*/  LOP3.LUT R0, R3, UR5, RZ, 0x3c, !PT ;  /* 0x0000000503007c12 */ /* 0x002fc8000f8e3cff */
[----:B------:R-:W-:-:S13]  /*0070*/  ISETP.GT.AND P0, PT, R0, R3, PT ;  /* 0x000000030000720c */ /* 0x000fda0003f04270 */
[----:B------:R-:W-:Y:S05]  /*0080*/  @!P0 EXIT ;  /* 0x000000000000894d */ /* 0x000fea0003800000 */
[----:B------:R-:W0:Y:S01]  /*0090*/  LDCU UR6, c[0x0][0x38c] ;  /* 0x00007180ff0677ac */ /* 0x000e220008000800 */
[----:B------:R-:W1:Y:S01]  /*00a0*/  LDC.64 R4, c[0x0][0x380] ;  /* 0x0000e000ff047b82 */ /* 0x000e620000000a00 */
[----:B------:R-:W-:Y:S01]  /*00b0*/  BSSY.RECONVERGENT B0, `(.L_x_0) ;  /* 0x000000f000007945 */ /* 0x000fe20003800200 */
[----:B------:R-:W2:Y:S01]  /*00c0*/  LDCU.64 UR4, c[0x0][0x358] ;  /* 0x00006b00ff0477ac */ /* 0x000ea20008000a00 */
[C---:B0-----:R-:W-:Y:S01]  /*00d0*/  LOP3.LUT P0, RZ, R3.reuse, UR6, RZ, 0xc0, !PT ;  /* 0x0000000603ff7c12 */ /* 0x041fe2000f80c0ff */
[----:B-1----:R-:W-:-:S04]  /*00e0*/  IMAD.WIDE R2, R3, 0x4, R4 ;  /* 0x0000000403027825 */ /* 0x002fc800078e0204 */
[----:B------:R-:W-:-:S08]  /*00f0*/  IMAD.WIDE R4, R0, 0x4, R4 ;  /* 0x0000000400047825 */ /* 0x000fd000078e0204 */
[----:B--2---:R-:W-:Y:S05]  /*0100*/  @P0 BRA `(.L_x_1) ;  /* 0x0000000000140947 */ /* 0x004fea0003800000 */
[----:B------:R-:W2:Y:S04]  /*0110*/  LDG.E R7, desc[UR4][R2.64] ;  /* 0x0000000402077981 */ /* 0x000ea8000c1e1900 */
[----:B------:R-:W2:Y:S02]  /*0120*/  LDG.E R0, desc[UR4][R4.64] ;  /* 0x0000000404007981 */ /* 0x000ea4000c1e1900 */
[----:B--2---:R-:W-:-:S13]  /*0130*/  ISETP.GT.AND P0, PT, R7, R0, PT ;  /* 0x000000000700720c */ /* 0x004fda0003f04270 */
[----:B------:R-:W-:Y:S05]  /*0140*/  @P0 BRA `(.L_x_2) ;  /* 0x0000000000140947 */ /* 0x000fea0003800000 */
[----:B------:R-:W-:Y:S05]  /*0150*/  EXIT ;  /* 0x000000000000794d */ /* 0x000fea0003800000 */
.L_x_1:
[----:B------:R-:W2:Y:S04]  /*0160*/  LDG.E R7, desc[UR4][R2.64] ;  /* 0x0000000402077981 */ /* 0x000ea8000c1e1900 */
[----:B------:R-:W2:Y:S02]  /*0170*/  LDG.E R0, desc[UR4][R4.64] ;  /* 0x0000000404007981 */ /* 0x000ea4000c1e1900 */
[----:B--2---:R-:W-:-:S13]  /*0180*/  ISETP.GE.AND P0, PT, R7, R0, PT ;  /* 0x000000000700720c */ /* 0x004fda0003f06270 */
[----:B------:R-:W-:Y:S05]  /*0190*/  @P0 EXIT ;  /* 0x000000000000094d */ /* 0x000fea0003800000 */
.L_x_2:
[----:B------:R-:W-:Y:S05]  /*01a0*/  BSYNC.RECONVERGENT B0 ;  /* 0x0000000000007941 */ /* 0x000fea0003800200 */
.L_x_0:
[----:B------:R-:W-:Y:S04]  /*01b0*/  STG.E desc[UR4][R2.64], R0 ;  /* 0x0000000002007986 */ /* 0x000fe8000c101904 */
[----:B------:R-:W-:Y:S01]  /*01c0*/  STG.E desc[UR4][R4.64], R7 ;  /* 0x0000000704007986 */ /* 0x000fe2000c101904 */
[----:B------:R-:W-:Y:S05]  /*01d0*/  EXIT ;  /* 0x000000000000794d */ /* 0x000fea0003800000 */
.L_x_3:
[----:B------:R-:W-:-:S00]  /*01e0*/  BRA `(.L_x_3) ;  /* 0xfffffffc00fc7947 */ /* 0x000fc0000383ffff */
[----:B------:R-:W-:-:S00]  /*01f0*/  NOP ;  /* 0x0000000000007918 */ /* 0x000fc00000000000 */
        /* <DEDUP_REMOVED lines=8> */
.L_x_4:


//--------------------- .nv.shared.reserved.0     --------------------------
	.section	.nv.shared.reserved.0,"aw",@nobits
	.weak		__nv_reservedSMEM_offset_0_alias
	.size		__nv_reservedSMEM_offset_0_alias, 0, 64
	.other		__nv_reservedSMEM_offset_0_alias,@"STO_CUDA_RESERVED_SHARED STV_DEFAULT"
__nv_reservedSMEM_offset_0_alias:
	.zero		0
	.zero		64


//--------------------- .nv.constant0._Z12bitonic_sortPiii --------------------------
	.section	.nv.constant0._Z12bitonic_sortPiii,"a",@progbits
	.sectionflags	@""
	.align	4
.nv.constant0._Z12bitonic_sortPiii:
	.zero		912


//--------------------- SYMBOLS --------------------------

	.type		.nv.reservedSmem.offset0,@object
	.size		.nv.reservedSmem.offset0,0x4
